//
// Generated by NVIDIA NVVM Compiler
//
// Compiler Build ID: CL-36424714
// Cuda compilation tools, release 13.0, V13.0.88
// Based on NVVM 20.0.0
//

.version 9.0
.target sm_100
.address_size 64

	// .globl	_Z5vmin4v

.visible .entry _Z5vmin4v()
{


	ret;

}


// ===== COMPILED SASS (sm_100) =====

	.target	sm_100

	.elftype	@"ET_EXEC"


//--------------------- .note.nv.tkinfo           --------------------------
	.section	.note.nv.tkinfo,"",@"SHT_NOTE"
	.sectionflags	@"SHF_NOTE_NV_TKINFO"
	.tkinfo
        /*0018*/ 	.word	0x00000002
        /*0030*/ 	.string	""
        /*0030*/ 	.string	"ptxas"
        /*0030*/ 	.string	"Cuda compilation tools, release 13.0, V13.0.88"
        /*0030*/ 	.string	"Build cuda_13.0.r13.0/compiler.36424714_0"
        /*0030*/ 	.string	"-arch sm_100 -m 64 "



//--------------------- .note.nv.cuinfo           --------------------------
	.section	.note.nv.cuinfo,"",@"SHT_NOTE"
	.sectionflags	@"SHF_NOTE_NV_CUINFO"
        /*0018*/ 	.short	0x0002
        /*001a*/ 	.short	0x0064
        /*001c*/ 	.short	0x0082
	.zero		2


//--------------------- .nv.info                  --------------------------
	.section	.nv.info,"",@"SHT_CUDA_INFO"
	.align	4


	//----- nvinfo : EIATTR_REGCOUNT
	.align		4
        /*0000*/ 	.byte	0x04, 0x2f
        /*0002*/ 	.short	(.L_1 - .L_0)
	.align		4
.L_0:
        /*0004*/ 	.word	index@(_Z5vmin4v)
        /*0008*/ 	.word	0x00000004


	//----- nvinfo : EIATTR_FRAME_SIZE
	.align		4
.L_1:
        /*000c*/ 	.byte	0x04, 0x11
        /*000e*/ 	.short	(.L_3 - .L_2)
	.align		4
.L_2:
        /*0010*/ 	.word	index@(_Z5vmin4v)
        /*0014*/ 	.word	0x00000000


	//----- nvinfo : EIATTR_MIN_STACK_SIZE
	.align		4
.L_3:
        /*0018*/ 	.byte	0x04, 0x12
        /*001a*/ 	.short	(.L_5 - .L_4)
	.align		4
.L_4:
        /*001c*/ 	.word	index@(_Z5vmin4v)
        /*0020*/ 	.word	0x00000000
.L_5:


//--------------------- .nv.compat                --------------------------
	.section	.nv.compat,"",@"SHT_CUDA_COMPAT_INFO"
	.align	4
        /*0000*/ 	.byte	0x02, 0x09, 0x00, 0x00, 0x02, 0x02, 0x01, 0x00, 0x02, 0x05, 0x05, 0x00, 0x03, 0x07, 0x01, 0x01
        /*0010*/ 	.byte	0x02, 0x03, 0x00, 0x00, 0x02, 0x06, 0x01, 0x00, 0x04, 0x0b, 0x08, 0x00, 0x09, 0x00, 0x00, 0x00
        /*0020*/ 	.byte	0x00, 0x00, 0x00, 0x00


//--------------------- .nv.info._Z5vmin4v        --------------------------
	.section	.nv.info._Z5vmin4v,"",@"SHT_CUDA_INFO"
	.sectionflags	@""
	.align	4


	//----- nvinfo : EIATTR_CUDA_API_VERSION
	.align		4
        /*0000*/ 	.byte	0x04, 0x37
        /*0002*/ 	.short	(.L_7 - .L_6)
.L_6:
        /*0004*/ 	.word	0x00000082


	//----- nvinfo : EIATTR_SPARSE_MMA_MASK
	.align		4
.L_7:
        /*0008*/ 	.byte	0x03, 0x50
        /*000a*/ 	.short	0x0000


	//----- nvinfo : EIATTR_MAXREG_COUNT
	.align		4
        /*000c*/ 	.byte	0x03, 0x1b
        /*000e*/ 	.short	0x00ff


	//----- nvinfo : EIATTR_MERCURY_ISA_VERSION
	.align		4
        /*0010*/ 	.byte	0x03, 0x5f
        /*0012*/ 	.short	0x0101


	//----- nvinfo : EIATTR_VRC_CTA_INIT_COUNT
	.align		4
        /*0014*/ 	.byte	0x02, 0x4a
	.zero		1
	.zero		1


	//----- nvinfo : EIATTR_EXIT_INSTR_OFFSETS
	.align		4
        /*0018*/ 	.byte	0x04, 0x1c
        /*001a*/ 	.short	(.L_9 - .L_8)


	//   ....[0]....
.L_8:
        /*001c*/ 	.word	0x00000010


	//----- nvinfo : EIATTR_SW_WAR
	.align		4
.L_9:
        /*0020*/ 	.byte	0x04, 0x36
        /*0022*/ 	.short	(.L_11 - .L_10)
.L_10:
        /*0024*/ 	.word	0x00000008
.L_11:


//--------------------- .nv.callgraph             --------------------------
	.section	.nv.callgraph,"",@"SHT_CUDA_CALLGRAPH"
	.align	4
	.sectionentsize	8
	.align		4
        /*0000*/ 	.word	0x00000000
	.align		4
        /*0004*/ 	.word	0xffffffff
	.align		4
        /*0008*/ 	.word	0x00000000
	.align		4
        /*000c*/ 	.word	0xfffffffe
	.align		4
        /*0010*/ 	.word	0x00000000
	.align		4
        /*0014*/ 	.word	0xfffffffd
	.align		4
        /*0018*/ 	.word	0x00000000
	.align		4
        /*001c*/ 	.word	0xfffffffc


//--------------------- .text._Z5vmin4v           --------------------------
	.section	.text._Z5vmin4v,"ax",@progbits
	.align	128
        .global         _Z5vmin4v
        .type           _Z5vmin4v,@function
        .size           _Z5vmin4v,(.L_x_1 - _Z5vmin4v)
        .other          _Z5vmin4v,@"STO_CUDA_ENTRY STV_DEFAULT"
_Z5vmin4v:
.text._Z5vmin4v:
[----:B------:R-:W-:Y:S01]  /*0000*/  LDC R1, c[0x0][0x37c] ;  /* 0x0000df00ff017b82 */ /* 0x000fe20000000800 */
[----:B------:R-:W-:Y:S05]  /*0010*/  EXIT ;  /* 0x000000000000794d */ /* 0x000fea0003800000 */
.L_x_0:
[----:B------:R-:W-:-:S00]  /*0020*/  BRA `(.L_x_0) ;  /* 0xfffffffc00fc7947 */ /* 0x000fc0000383ffff */
[----:B------:R-:W-:-:S00]  /*0030*/  NOP ;  /* 0x0000000000007918 */ /* 0x000fc00000000000 */
        /* <DEDUP_REMOVED lines=12> */
.L_x_1:


//--------------------- .nv.shared.reserved.0     --------------------------
	.section	.nv.shared.reserved.0,"aw",@nobits
	.weak		__nv_reservedSMEM_offset_0_alias
	.size		__nv_reservedSMEM_offset_0_alias, 0, 64
	.other		__nv_reservedSMEM_offset_0_alias,@"STO_CUDA_RESERVED_SHARED STV_DEFAULT"
__nv_reservedSMEM_offset_0_alias:
	.zero		0
	.zero		64


//--------------------- .nv.constant0._Z5vmin4v   --------------------------
	.section	.nv.constant0._Z5vmin4v,"a",@progbits
	.sectionflags	@""
	.align	4
.nv.constant0._Z5vmin4v:
	.zero		896


//--------------------- SYMBOLS --------------------------

	.type		.nv.reservedSmem.offset0,@object
	.size		.nv.reservedSmem.offset0,0x4
